//
// Generated by NVIDIA NVVM Compiler
//
// Compiler Build ID: CL-36424714
// Cuda compilation tools, release 13.0, V13.0.88
// Based on NVVM 20.0.0
//

.version 9.0
.target sm_100
.address_size 64

	// .globl	_Z6MatAddPfS_S_i

.visible .entry _Z6MatAddPfS_S_i(
	.param .u64 .ptr .align 1 _Z6MatAddPfS_S_i_param_0,
	.param .u64 .ptr .align 1 _Z6MatAddPfS_S_i_param_1,
	.param .u64 .ptr .align 1 _Z6MatAddPfS_S_i_param_2,
	.param .u32 _Z6MatAddPfS_S_i_param_3
)
{
	.reg .pred 	%p<25>;
	.reg .b32 	%r<67>;
	.reg .b32 	%f<99>;
	.reg .b64 	%rd<54>;

	ld.param.u64 	%rd4, [_Z6MatAddPfS_S_i_param_0];
	ld.param.u64 	%rd5, [_Z6MatAddPfS_S_i_param_1];
	ld.param.u64 	%rd6, [_Z6MatAddPfS_S_i_param_2];
	ld.param.u32 	%r44, [_Z6MatAddPfS_S_i_param_3];
	cvta.to.global.u64 	%rd1, %rd5;
	cvta.to.global.u64 	%rd2, %rd4;
	cvta.to.global.u64 	%rd7, %rd6;
	mov.u32 	%r45, %ctaid.x;
	mov.u32 	%r46, %ntid.x;
	mul.lo.s32 	%r1, %r45, %r46;
	mov.u32 	%r2, %tid.x;
	add.s32 	%r3, %r1, %r2;
	mul.wide.s32 	%rd8, %r3, 4;
	add.s64 	%rd3, %rd7, %rd8;
	mov.b32 	%r47, 0;
	st.global.u32 	[%rd3], %r47;
	setp.lt.s32 	%p1, %r44, 1;
	@%p1 bra 	$L__BB0_41;
	and.b32  	%r4, %r44, 7;
	setp.lt.u32 	%p2, %r44, 8;
	mov.b32 	%r65, 0;
	mov.f32 	%f82, 0f00000000;
	@%p2 bra 	$L__BB0_20;
	and.b32  	%r65, %r44, 2147483640;
	neg.s32 	%r63, %r65;
	add.s32 	%r49, %r2, %r44;
	add.s32 	%r62, %r49, %r1;
	shl.b32 	%r8, %r44, 3;
	shl.b32 	%r50, %r44, 1;
	add.s32 	%r61, %r3, %r50;
	mad.lo.s32 	%r60, %r44, 3, %r3;
	shl.b32 	%r51, %r44, 2;
	add.s32 	%r59, %r3, %r51;
	mad.lo.s32 	%r58, %r44, 5, %r3;
	mad.lo.s32 	%r57, %r44, 6, %r3;
	mad.lo.s32 	%r56, %r44, 7, %r3;
	mov.f32 	%f82, 0f00000000;
	mov.u32 	%r55, %r3;
$L__BB0_3:
	.pragma "nounroll";
	setp.ge.s32 	%p3, %r3, %r44;
	@%p3 bra 	$L__BB0_5;
	mul.wide.s32 	%rd9, %r55, 4;
	add.s64 	%rd10, %rd2, %rd9;
	ld.global.f32 	%f35, [%rd10];
	add.s64 	%rd11, %rd1, %rd9;
	ld.global.f32 	%f36, [%rd11];
	add.f32 	%f37, %f35, %f36;
	add.f32 	%f82, %f82, %f37;
	st.global.f32 	[%rd3], %f82;
$L__BB0_5:
	setp.ge.s32 	%p4, %r3, %r44;
	@%p4 bra 	$L__BB0_7;
	mul.wide.s32 	%rd12, %r62, 4;
	add.s64 	%rd13, %rd2, %rd12;
	ld.global.f32 	%f38, [%rd13];
	add.s64 	%rd14, %rd1, %rd12;
	ld.global.f32 	%f39, [%rd14];
	add.f32 	%f40, %f38, %f39;
	add.f32 	%f82, %f82, %f40;
	st.global.f32 	[%rd3], %f82;
$L__BB0_7:
	setp.ge.s32 	%p5, %r3, %r44;
	@%p5 bra 	$L__BB0_9;
	mul.wide.s32 	%rd15, %r61, 4;
	add.s64 	%rd16, %rd2, %rd15;
	ld.global.f32 	%f41, [%rd16];
	add.s64 	%rd17, %rd1, %rd15;
	ld.global.f32 	%f42, [%rd17];
	add.f32 	%f43, %f41, %f42;
	add.f32 	%f82, %f82, %f43;
	st.global.f32 	[%rd3], %f82;
$L__BB0_9:
	setp.ge.s32 	%p6, %r3, %r44;
	@%p6 bra 	$L__BB0_11;
	mul.wide.s32 	%rd18, %r60, 4;
	add.s64 	%rd19, %rd2, %rd18;
	ld.global.f32 	%f44, [%rd19];
	add.s64 	%rd20, %rd1, %rd18;
	ld.global.f32 	%f45, [%rd20];
	add.f32 	%f46, %f44, %f45;
	add.f32 	%f82, %f82, %f46;
	st.global.f32 	[%rd3], %f82;
$L__BB0_11:
	setp.ge.s32 	%p7, %r3, %r44;
	@%p7 bra 	$L__BB0_13;
	mul.wide.s32 	%rd21, %r59, 4;
	add.s64 	%rd22, %rd2, %rd21;
	ld.global.f32 	%f47, [%rd22];
	add.s64 	%rd23, %rd1, %rd21;
	ld.global.f32 	%f48, [%rd23];
	add.f32 	%f49, %f47, %f48;
	add.f32 	%f82, %f82, %f49;
	st.global.f32 	[%rd3], %f82;
$L__BB0_13:
	setp.ge.s32 	%p8, %r3, %r44;
	@%p8 bra 	$L__BB0_15;
	mul.wide.s32 	%rd24, %r58, 4;
	add.s64 	%rd25, %rd2, %rd24;
	ld.global.f32 	%f50, [%rd25];
	add.s64 	%rd26, %rd1, %rd24;
	ld.global.f32 	%f51, [%rd26];
	add.f32 	%f52, %f50, %f51;
	add.f32 	%f82, %f82, %f52;
	st.global.f32 	[%rd3], %f82;
$L__BB0_15:
	setp.ge.s32 	%p9, %r3, %r44;
	@%p9 bra 	$L__BB0_17;
	mul.wide.s32 	%rd27, %r57, 4;
	add.s64 	%rd28, %rd2, %rd27;
	ld.global.f32 	%f53, [%rd28];
	add.s64 	%rd29, %rd1, %rd27;
	ld.global.f32 	%f54, [%rd29];
	add.f32 	%f55, %f53, %f54;
	add.f32 	%f82, %f82, %f55;
	st.global.f32 	[%rd3], %f82;
$L__BB0_17:
	setp.ge.s32 	%p10, %r3, %r44;
	@%p10 bra 	$L__BB0_19;
	mul.wide.s32 	%rd30, %r56, 4;
	add.s64 	%rd31, %rd2, %rd30;
	ld.global.f32 	%f56, [%rd31];
	add.s64 	%rd32, %rd1, %rd30;
	ld.global.f32 	%f57, [%rd32];
	add.f32 	%f58, %f56, %f57;
	add.f32 	%f82, %f82, %f58;
	st.global.f32 	[%rd3], %f82;
$L__BB0_19:
	add.s32 	%r63, %r63, 8;
	add.s32 	%r62, %r62, %r8;
	add.s32 	%r61, %r61, %r8;
	add.s32 	%r60, %r60, %r8;
	add.s32 	%r59, %r59, %r8;
	add.s32 	%r58, %r58, %r8;
	add.s32 	%r57, %r57, %r8;
	add.s32 	%r56, %r56, %r8;
	add.s32 	%r55, %r55, %r8;
	setp.ne.s32 	%p11, %r63, 0;
	@%p11 bra 	$L__BB0_3;
$L__BB0_20:
	setp.eq.s32 	%p12, %r4, 0;
	@%p12 bra 	$L__BB0_41;
	and.b32  	%r34, %r44, 3;
	setp.lt.u32 	%p13, %r4, 4;
	@%p13 bra 	$L__BB0_31;
	setp.ge.s32 	%p14, %r3, %r44;
	mad.lo.s32 	%r35, %r65, %r44, %r3;
	@%p14 bra 	$L__BB0_24;
	mul.wide.s32 	%rd33, %r35, 4;
	add.s64 	%rd34, %rd2, %rd33;
	ld.global.f32 	%f59, [%rd34];
	add.s64 	%rd35, %rd1, %rd33;
	ld.global.f32 	%f60, [%rd35];
	add.f32 	%f61, %f59, %f60;
	add.f32 	%f82, %f82, %f61;
	st.global.f32 	[%rd3], %f82;
$L__BB0_24:
	setp.ge.s32 	%p15, %r3, %r44;
	add.s32 	%r36, %r35, %r44;
	@%p15 bra 	$L__BB0_26;
	mul.wide.s32 	%rd36, %r36, 4;
	add.s64 	%rd37, %rd2, %rd36;
	ld.global.f32 	%f62, [%rd37];
	add.s64 	%rd38, %rd1, %rd36;
	ld.global.f32 	%f63, [%rd38];
	add.f32 	%f64, %f62, %f63;
	add.f32 	%f82, %f82, %f64;
	st.global.f32 	[%rd3], %f82;
$L__BB0_26:
	setp.ge.s32 	%p16, %r3, %r44;
	add.s32 	%r37, %r36, %r44;
	@%p16 bra 	$L__BB0_28;
	mul.wide.s32 	%rd39, %r37, 4;
	add.s64 	%rd40, %rd2, %rd39;
	ld.global.f32 	%f65, [%rd40];
	add.s64 	%rd41, %rd1, %rd39;
	ld.global.f32 	%f66, [%rd41];
	add.f32 	%f67, %f65, %f66;
	add.f32 	%f82, %f82, %f67;
	st.global.f32 	[%rd3], %f82;
$L__BB0_28:
	setp.ge.s32 	%p17, %r3, %r44;
	@%p17 bra 	$L__BB0_30;
	add.s32 	%r52, %r37, %r44;
	mul.wide.s32 	%rd42, %r52, 4;
	add.s64 	%rd43, %rd2, %rd42;
	ld.global.f32 	%f68, [%rd43];
	add.s64 	%rd44, %rd1, %rd42;
	ld.global.f32 	%f69, [%rd44];
	add.f32 	%f70, %f68, %f69;
	add.f32 	%f82, %f82, %f70;
	st.global.f32 	[%rd3], %f82;
$L__BB0_30:
	add.s32 	%r65, %r65, 4;
$L__BB0_31:
	setp.eq.s32 	%p18, %r34, 0;
	@%p18 bra 	$L__BB0_41;
	setp.eq.s32 	%p19, %r34, 1;
	@%p19 bra 	$L__BB0_38;
	setp.ge.s32 	%p20, %r3, %r44;
	mad.lo.s32 	%r40, %r65, %r44, %r3;
	@%p20 bra 	$L__BB0_35;
	mul.wide.s32 	%rd45, %r40, 4;
	add.s64 	%rd46, %rd2, %rd45;
	ld.global.f32 	%f71, [%rd46];
	add.s64 	%rd47, %rd1, %rd45;
	ld.global.f32 	%f72, [%rd47];
	add.f32 	%f73, %f71, %f72;
	add.f32 	%f82, %f82, %f73;
	st.global.f32 	[%rd3], %f82;
$L__BB0_35:
	setp.ge.s32 	%p21, %r3, %r44;
	@%p21 bra 	$L__BB0_37;
	add.s32 	%r53, %r40, %r44;
	mul.wide.s32 	%rd48, %r53, 4;
	add.s64 	%rd49, %rd2, %rd48;
	ld.global.f32 	%f74, [%rd49];
	add.s64 	%rd50, %rd1, %rd48;
	ld.global.f32 	%f75, [%rd50];
	add.f32 	%f76, %f74, %f75;
	add.f32 	%f82, %f82, %f76;
	st.global.f32 	[%rd3], %f82;
$L__BB0_37:
	add.s32 	%r65, %r65, 2;
$L__BB0_38:
	and.b32  	%r54, %r44, 1;
	setp.eq.b32 	%p22, %r54, 1;
	not.pred 	%p23, %p22;
	@%p23 bra 	$L__BB0_41;
	setp.ge.s32 	%p24, %r3, %r44;
	mad.lo.s32 	%r43, %r65, %r44, %r3;
	@%p24 bra 	$L__BB0_41;
	mul.wide.s32 	%rd51, %r43, 4;
	add.s64 	%rd52, %rd2, %rd51;
	ld.global.f32 	%f77, [%rd52];
	add.s64 	%rd53, %rd1, %rd51;
	ld.global.f32 	%f78, [%rd53];
	add.f32 	%f79, %f77, %f78;
	add.f32 	%f80, %f82, %f79;
	st.global.f32 	[%rd3], %f80;
$L__BB0_41:
	ret;

}


// ===== COMPILED SASS (sm_100) =====

	.target	sm_100

	.elftype	@"ET_EXEC"


//--------------------- .note.nv.tkinfo           --------------------------
	.section	.note.nv.tkinfo,"",@"SHT_NOTE"
	.sectionflags	@"SHF_NOTE_NV_TKINFO"
	.tkinfo
        /*0018*/ 	.word	0x00000002
        /*0030*/ 	.string	""
        /*0030*/ 	.string	"ptxas"
        /*0030*/ 	.string	"Cuda compilation tools, release 13.0, V13.0.88"
        /*0030*/ 	.string	"Build cuda_13.0.r13.0/compiler.36424714_0"
        /*0030*/ 	.string	"-arch sm_100 -m 64 "



//--------------------- .note.nv.cuinfo           --------------------------
	.section	.note.nv.cuinfo,"",@"SHT_NOTE"
	.sectionflags	@"SHF_NOTE_NV_CUINFO"
        /*0018*/ 	.short	0x0002
        /*001a*/ 	.short	0x0064
        /*001c*/ 	.short	0x0082
	.zero		2


//--------------------- .nv.info                  --------------------------
	.section	.nv.info,"",@"SHT_CUDA_INFO"
	.align	4


	//----- nvinfo : EIATTR_REGCOUNT
	.align		4
        /*0000*/ 	.byte	0x04, 0x2f
        /*0002*/ 	.short	(.L_1 - .L_0)
	.align		4
.L_0:
        /*0004*/ 	.word	index@(_Z6MatAddPfS_S_i)
        /*0008*/ 	.word	0x00000020


	//----- nvinfo : EIATTR_FRAME_SIZE
	.align		4
.L_1:
        /*000c*/ 	.byte	0x04, 0x11
        /*000e*/ 	.short	(.L_3 - .L_2)
	.align		4
.L_2:
        /*0010*/ 	.word	index@(_Z6MatAddPfS_S_i)
        /*0014*/ 	.word	0x00000000


	//----- nvinfo : EIATTR_MIN_STACK_SIZE
	.align		4
.L_3:
        /*0018*/ 	.byte	0x04, 0x12
        /*001a*/ 	.short	(.L_5 - .L_4)
	.align		4
.L_4:
        /*001c*/ 	.word	index@(_Z6MatAddPfS_S_i)
        /*0020*/ 	.word	0x00000000
.L_5:


//--------------------- .nv.compat                --------------------------
	.section	.nv.compat,"",@"SHT_CUDA_COMPAT_INFO"
	.align	4
        /*0000*/ 	.byte	0x02, 0x09, 0x00, 0x00, 0x02, 0x02, 0x01, 0x00, 0x02, 0x05, 0x05, 0x00, 0x03, 0x07, 0x01, 0x01
        /*0010*/ 	.byte	0x02, 0x03, 0x00, 0x00, 0x02, 0x06, 0x01, 0x00, 0x04, 0x0b, 0x08, 0x00, 0x09, 0x00, 0x00, 0x00
        /*0020*/ 	.byte	0x00, 0x00, 0x00, 0x00


//--------------------- .nv.info._Z6MatAddPfS_S_i --------------------------
	.section	.nv.info._Z6MatAddPfS_S_i,"",@"SHT_CUDA_INFO"
	.sectionflags	@""
	.align	4


	//----- nvinfo : EIATTR_CUDA_API_VERSION
	.align		4
        /*0000*/ 	.byte	0x04, 0x37
        /*0002*/ 	.short	(.L_7 - .L_6)
.L_6:
        /*0004*/ 	.word	0x00000082


	//----- nvinfo : EIATTR_KPARAM_INFO
	.align		4
.L_7:
        /*0008*/ 	.byte	0x04, 0x17
        /*000a*/ 	.short	(.L_9 - .L_8)
.L_8:
        /*000c*/ 	.word	0x00000000
        /*0010*/ 	.short	0x0003
        /*0012*/ 	.short	0x0018
        /*0014*/ 	.byte	0x00, 0xf0, 0x11, 0x00


	//----- nvinfo : EIATTR_KPARAM_INFO
	.align		4
.L_9:
        /*0018*/ 	.byte	0x04, 0x17
        /*001a*/ 	.short	(.L_11 - .L_10)
.L_10:
        /*001c*/ 	.word	0x00000000
        /*0020*/ 	.short	0x0002
        /*0022*/ 	.short	0x0010
        /*0024*/ 	.byte	0x00, 0xf5, 0x21, 0x00


	//----- nvinfo : EIATTR_KPARAM_INFO
	.align		4
.L_11:
        /*0028*/ 	.byte	0x04, 0x17
        /*002a*/ 	.short	(.L_13 - .L_12)
.L_12:
        /*002c*/ 	.word	0x00000000
        /*0030*/ 	.short	0x0001
        /*0032*/ 	.short	0x0008
        /*0034*/ 	.byte	0x00, 0xf5, 0x21, 0x00


	//----- nvinfo : EIATTR_KPARAM_INFO
	.align		4
.L_13:
        /*0038*/ 	.byte	0x04, 0x17
        /*003a*/ 	.short	(.L_15 - .L_14)
.L_14:
        /*003c*/ 	.word	0x00000000
        /*0040*/ 	.short	0x0000
        /*0042*/ 	.short	0x0000
        /*0044*/ 	.byte	0x00, 0xf5, 0x21, 0x00


	//----- nvinfo : EIATTR_SPARSE_MMA_MASK
	.align		4
.L_15:
        /*0048*/ 	.byte	0x03, 0x50
        /*004a*/ 	.short	0x0000


	//----- nvinfo : EIATTR_MAXREG_COUNT
	.align		4
        /*004c*/ 	.byte	0x03, 0x1b
        /*004e*/ 	.short	0x00ff


	//----- nvinfo : EIATTR_MERCURY_ISA_VERSION
	.align		4
        /*0050*/ 	.byte	0x03, 0x5f
        /*0052*/ 	.short	0x0101


	//----- nvinfo : EIATTR_VRC_CTA_INIT_COUNT
	.align		4
        /*0054*/ 	.byte	0x02, 0x4a
	.zero		1
	.zero		1


	//----- nvinfo : EIATTR_EXIT_INSTR_OFFSETS
	.align		4
        /*0058*/ 	.byte	0x04, 0x1c
        /*005a*/ 	.short	(.L_17 - .L_16)


	//   ....[0]....
.L_16:
        /*005c*/ 	.word	0x000000d0


	//   ....[1]....
        /*0060*/ 	.word	0x00000760


	//   ....[2]....
        /*0064*/ 	.word	0x00000a50


	//   ....[3]....
        /*0068*/ 	.word	0x00000c30


	//   ....[4]....
        /*006c*/ 	.word	0x00000c50


	//   ....[5]....
        /*0070*/ 	.word	0x00000d00


	//----- nvinfo : EIATTR_CRS_STACK_SIZE
	.align		4
.L_17:
        /*0074*/ 	.byte	0x04, 0x1e
        /*0076*/ 	.short	(.L_19 - .L_18)
.L_18:
        /*0078*/ 	.word	0x00000000


	//----- nvinfo : EIATTR_CBANK_PARAM_SIZE
	.align		4
.L_19:
        /*007c*/ 	.byte	0x03, 0x19
        /*007e*/ 	.short	0x001c


	//----- nvinfo : EIATTR_PARAM_CBANK
	.align		4
        /*0080*/ 	.byte	0x04, 0x0a
        /*0082*/ 	.short	(.L_21 - .L_20)
	.align		4
.L_20:
        /*0084*/ 	.word	index@(.nv.constant0._Z6MatAddPfS_S_i)
        /*0088*/ 	.short	0x0380
        /*008a*/ 	.short	0x001c


	//----- nvinfo : EIATTR_SW_WAR
	.align		4
.L_21:
        /*008c*/ 	.byte	0x04, 0x36
        /*008e*/ 	.short	(.L_23 - .L_22)
.L_22:
        /*0090*/ 	.word	0x00000008
.L_23:


//--------------------- .nv.callgraph             --------------------------
	.section	.nv.callgraph,"",@"SHT_CUDA_CALLGRAPH"
	.align	4
	.sectionentsize	8
	.align		4
        /*0000*/ 	.word	0x00000000
	.align		4
        /*0004*/ 	.word	0xffffffff
	.align		4
        /*0008*/ 	.word	0x00000000
	.align		4
        /*000c*/ 	.word	0xfffffffe
	.align		4
        /*0010*/ 	.word	0x00000000
	.align		4
        /*0014*/ 	.word	0xfffffffd
	.align		4
        /*0018*/ 	.word	0x00000000
	.align		4
        /*001c*/ 	.word	0xfffffffc


//--------------------- .text._Z6MatAddPfS_S_i    --------------------------
	.section	.text._Z6MatAddPfS_S_i,"ax",@progbits
	.align	128
        .global         _Z6MatAddPfS_S_i
        .type           _Z6MatAddPfS_S_i,@function
        .size           _Z6MatAddPfS_S_i,(.L_x_7 - _Z6MatAddPfS_S_i)
        .other          _Z6MatAddPfS_S_i,@"STO_CUDA_ENTRY STV_DEFAULT"
_Z6MatAddPfS_S_i:
.text._Z6MatAddPfS_S_i:
[----:B------:R-:W-:Y:S01]  /*0000*/  LDC R1, c[0x0][0x37c] ;  /* 0x0000df00ff017b82 */ /* 0x000fe20000000800 */
[----:B------:R-:W0:Y:S07]  /*0010*/  S2R R27, SR_TID.X ;  /* 0x00000000001b7919 */ /* 0x000e2e0000002100 */
[----:B------:R-:W1:Y:S01]  /*0020*/  S2UR UR4, SR_CTAID.X ;  /* 0x00000000000479c3 */ /* 0x000e620000002500 */
[----:B------:R-:W1:Y:S01]  /*0030*/  LDCU UR5, c[0x0][0x360] ;  /* 0x00006c00ff0577ac */ /* 0x000e620008000800 */
[----:B------:R-:W2:Y:S06]  /*0040*/  LDCU UR8, c[0x0][0x398] ;  /* 0x00007300ff0877ac */ /* 0x000eac0008000800 */
[----:B------:R-:W3:Y:S01]  /*0050*/  LDC.64 R16, c[0x0][0x390] ;  /* 0x0000e400ff107b82 */ /* 0x000ee20000000a00 */
[----:B------:R-:W4:Y:S01]  /*0060*/  LDCU.64 UR6, c[0x0][0x358] ;  /* 0x00006b00ff0677ac */ /* 0x000f220008000a00 */
[----:B--2---:R-:W-:Y:S01]  /*0070*/  MOV R2, UR8 ;  /* 0x0000000800027c02 */ /* 0x004fe20008000f00 */
[----:B-1----:R-:W-:-:S03]  /*0080*/  UIMAD UR4, UR4, UR5, URZ ;  /* 0x00000005040472a4 */ /* 0x002fc6000f8e02ff */
[----:B------:R-:W-:-:S03]  /*0090*/  ISETP.GE.AND P0, PT, R2, 0x1, PT ;  /* 0x000000010200780c */ /* 0x000fc60003f06270 */
[----:B0-----:R-:W-:-:S05]  /*00a0*/  IADD3 R3, PT, PT, R27, UR4, RZ ;  /* 0x000000041b037c10 */ /* 0x001fca000fffe0ff */
[----:B---3--:R-:W-:-:S05]  /*00b0*/  IMAD.WIDE R16, R3, 0x4, R16 ;  /* 0x0000000403107825 */ /* 0x008fca00078e0210 */
[----:B----4-:R0:W-:Y:S01]  /*00c0*/  STG.E desc[UR6][R16.64], RZ ;  /* 0x000000ff10007986 */ /* 0x0101e2000c101906 */
[----:B------:R-:W-:Y:S05]  /*00d0*/  @!P0 EXIT ;  /* 0x000000000000894d */ /* 0x000fea0003800000 */
[C---:B------:R-:W-:Y:S01]  /*00e0*/  ISETP.GE.U32.AND P1, PT, R2.reuse, 0x8, PT ;  /* 0x000000080200780c */ /* 0x040fe20003f26070 */
[----:B------:R-:W-:Y:S01]  /*00f0*/  HFMA2 R5, -RZ, RZ, 0, 0 ;  /* 0x00000000ff057431 */ /* 0x000fe200000001ff */
[----:B------:R-:W-:Y:S02]  /*0100*/  LOP3.LUT R4, R2, 0x7, RZ, 0xc0, !PT ;  /* 0x0000000702047812 */ /* 0x000fe400078ec0ff */
[----:B------:R-:W-:Y:S02]  /*0110*/  MOV R0, RZ ;  /* 0x000000ff00007202 */ /* 0x000fe40000000f00 */
[----:B------:R-:W-:-:S07]  /*0120*/  ISETP.NE.AND P0, PT, R4, RZ, PT ;  /* 0x000000ff0400720c */ /* 0x000fce0003f05270 */
[----:B------:R-:W-:Y:S06]  /*0130*/  @!P1 BRA `(.L_x_0) ;  /* 0x0000000400889947 */ /* 0x000fec0003800000 */
[----:B------:R-:W1:Y:S01]  /*0140*/  LDC R6, c[0x0][0x398] ;  /* 0x0000e600ff067b82 */ /* 0x000e620000000800 */
[C---:B------:R-:W-:Y:S01]  /*0150*/  LOP3.LUT R5, R2.reuse, 0x7ffffff8, RZ, 0xc0, !PT ;  /* 0x7ffffff802057812 */ /* 0x040fe200078ec0ff */
[C---:B------:R-:W-:Y:S01]  /*0160*/  IMAD R9, R2.reuse, 0x3, R3 ;  /* 0x0000000302097824 */ /* 0x040fe200078e0203 */
[C---:B------:R-:W-:Y:S01]  /*0170*/  IADD3 R27, PT, PT, R2.reuse, UR4, R27 ;  /* 0x00000004021b7c10 */ /* 0x040fe2000fffe01b */
[C-C-:B------:R-:W-:Y:S01]  /*0180*/  IMAD R13, R2.reuse, 0x5, R3.reuse ;  /* 0x00000005020d7824 */ /* 0x140fe200078e0203 */
[----:B------:R-:W-:Y:S01]  /*0190*/  ISETP.GE.AND P1, PT, R3, R2, PT ;  /* 0x000000020300720c */ /* 0x000fe20003f26270 */
[C-C-:B------:R-:W-:Y:S01]  /*01a0*/  IMAD R15, R2.reuse, 0x6, R3.reuse ;  /* 0x00000006020f7824 */ /* 0x140fe200078e0203 */
[CC--:B------:R-:W-:Y:S01]  /*01b0*/  LEA R7, R2.reuse, R3.reuse, 0x1 ;  /* 0x0000000302077211 */ /* 0x0c0fe200078e08ff */
[C---:B------:R-:W-:Y:S01]  /*01c0*/  IMAD R23, R2.reuse, 0x7, R3 ;  /* 0x0000000702177824 */ /* 0x040fe200078e0203 */
[----:B------:R-:W-:Y:S02]  /*01d0*/  LEA R11, R2, R3, 0x2 ;  /* 0x00000003020b7211 */ /* 0x000fe400078e10ff */
[----:B------:R-:W-:-:S02]  /*01e0*/  MOV R0, RZ ;  /* 0x000000ff00007202 */ /* 0x000fc40000000f00 */
[----:B------:R-:W-:Y:S02]  /*01f0*/  MOV R25, R3 ;  /* 0x0000000300197202 */ /* 0x000fe40000000f00 */
[----:B------:R-:W-:-:S07]  /*0200*/  IADD3 R8, PT, PT, -R5, RZ, RZ ;  /* 0x000000ff05087210 */ /* 0x000fce0007ffe1ff */
.L_x_1:
[----:B--2---:R-:W2:Y:S08]  /*0210*/  LDC.64 R18, c[0x0][0x388] ;  /* 0x0000e200ff127b82 */ /* 0x004eb00000000a00 */
[----:B------:R-:W3:Y:S01]  /*0220*/  LDC.64 R20, c[0x0][0x380] ;  /* 0x0000e000ff147b82 */ /* 0x000ee20000000a00 */
[----:B--2---:R-:W-:-:S07]  /*0230*/  @!P1 IMAD.WIDE R28, R25, 0x4, R18 ;  /* 0x00000004191c9825 */ /* 0x004fce00078e0212 */
[----:B------:R-:W2:Y:S01]  /*0240*/  LDC.64 R18, c[0x0][0x388] ;  /* 0x0000e200ff127b82 */ /* 0x000ea20000000a00 */
[----:B------:R-:W4:Y:S01]  /*0250*/  @!P1 LDG.E R29, desc[UR6][R28.64] ;  /* 0x000000061c1d9981 */ /* 0x000f22000c1e1900 */
[----:B---3--:R-:W-:-:S05]  /*0260*/  @!P1 IMAD.WIDE R20, R25, 0x4, R20 ;  /* 0x0000000419149825 */ /* 0x008fca00078e0214 */
[----:B------:R3:W4:Y:S02]  /*0270*/  @!P1 LDG.E R2, desc[UR6][R20.64] ;  /* 0x0000000614029981 */ /* 0x000724000c1e1900 */
[----:B---3--:R-:W3:Y:S01]  /*0280*/  LDC.64 R20, c[0x0][0x380] ;  /* 0x0000e000ff147b82 */ /* 0x008ee20000000a00 */
[----:B----4-:R-:W-:-:S04]  /*0290*/  @!P1 FADD R2, R2, R29 ;  /* 0x0000001d02029221 */ /* 0x010fc80000000000 */
[----:B------:R-:W-:Y:S01]  /*02a0*/  @!P1 FADD R0, R0, R2 ;  /* 0x0000000200009221 */ /* 0x000fe20000000000 */
[----:B-1----:R-:W-:-:S04]  /*02b0*/  MOV R2, R6 ;  /* 0x0000000600027202 */ /* 0x002fc80000000f00 */
[----:B------:R1:W-:Y:S01]  /*02c0*/  @!P1 STG.E desc[UR6][R16.64], R0 ;  /* 0x0000000010009986 */ /* 0x0003e2000c101906 */
[----:B------:R-:W-:-:S13]  /*02d0*/  ISETP.GE.AND P1, PT, R3, R2, PT ;  /* 0x000000020300720c */ /* 0x000fda0003f26270 */
[C---:B---3--:R-:W-:Y:S02]  /*02e0*/  @!P1 IMAD.WIDE R28, R27.reuse, 0x4, R20 ;  /* 0x000000041b1c9825 */ /* 0x048fe400078e0214 */
[----:B------:R-:W3:Y:S02]  /*02f0*/  LDC.64 R20, c[0x0][0x380] ;  /* 0x0000e000ff147b82 */ /* 0x000ee40000000a00 */
[----:B--2---:R-:W-:Y:S01]  /*0300*/  @!P1 IMAD.WIDE R18, R27, 0x4, R18 ;  /* 0x000000041b129825 */ /* 0x004fe200078e0212 */
[----:B------:R-:W2:Y:S04]  /*0310*/  @!P1 LDG.E R10, desc[UR6][R28.64] ;  /* 0x000000061c0a9981 */ /* 0x000ea8000c1e1900 */
[----:B------:R4:W2:Y:S02]  /*0320*/  @!P1 LDG.E R12, desc[UR6][R18.64] ;  /* 0x00000006120c9981 */ /* 0x0008a4000c1e1900 */
[----:B----4-:R-:W4:Y:S01]  /*0330*/  LDC.64 R18, c[0x0][0x388] ;  /* 0x0000e200ff127b82 */ /* 0x010f220000000a00 */
[----:B---3--:R-:W-:-:S04]  /*0340*/  @!P1 IMAD.WIDE R20, R7, 0x4, R20 ;  /* 0x0000000407149825 */ /* 0x008fc800078e0214 */
[----:B----4-:R-:W-:-:S03]  /*0350*/  @!P1 IMAD.WIDE R28, R7, 0x4, R18 ;  /* 0x00000004071c9825 */ /* 0x010fc600078e0212 */
[----:B------:R-:W3:Y:S01]  /*0360*/  LDC.64 R18, c[0x0][0x388] ;  /* 0x0000e200ff127b82 */ /* 0x000ee20000000a00 */
[----:B--2---:R-:W-:-:S04]  /*0370*/  @!P1 FADD R10, R10, R12 ;  /* 0x0000000c0a0a9221 */ /* 0x004fc80000000000 */
[----:B-1----:R-:W-:-:S05]  /*0380*/  @!P1 FADD R0, R0, R10 ;  /* 0x0000000a00009221 */ /* 0x002fca0000000000 */
[----:B------:R1:W-:Y:S04]  /*0390*/  @!P1 STG.E desc[UR6][R16.64], R0 ;  /* 0x0000000010009986 */ /* 0x0003e8000c101906 */
[----:B------:R2:W4:Y:S04]  /*03a0*/  @!P1 LDG.E R10, desc[UR6][R20.64] ;  /* 0x00000006140a9981 */ /* 0x000528000c1e1900 */
[----:B------:R5:W4:Y:S01]  /*03b0*/  @!P1 LDG.E R12, desc[UR6][R28.64] ;  /* 0x000000061c0c9981 */ /* 0x000b22000c1e1900 */
[----:B--2---:R-:W5:Y:S01]  /*03c0*/  LDC.64 R20, c[0x0][0x380] ;  /* 0x0000e000ff147b82 */ /* 0x004f620000000a00 */
[----:B---3--:R-:W-:-:S04]  /*03d0*/  @!P1 IMAD.WIDE R18, R9, 0x4, R18 ;  /* 0x0000000409129825 */ /* 0x008fc800078e0212 */
[----:B-----5:R-:W-:-:S03]  /*03e0*/  @!P1 IMAD.WIDE R28, R9, 0x4, R20 ;  /* 0x00000004091c9825 */ /* 0x020fc600078e0214 */
[----:B------:R-:W2:Y:S01]  /*03f0*/  LDC.64 R20, c[0x0][0x380] ;  /* 0x0000e000ff147b82 */ /* 0x000ea20000000a00 */
[----:B----4-:R-:W-:-:S04]  /*0400*/  @!P1 FADD R10, R10, R12 ;  /* 0x0000000c0a0a9221 */ /* 0x010fc80000000000 */
[----:B-1----:R-:W-:-:S05]  /*0410*/  @!P1 FADD R0, R0, R10 ;  /* 0x0000000a00009221 */ /* 0x002fca0000000000 */
[----:B------:R1:W-:Y:S04]  /*0420*/  @!P1 STG.E desc[UR6][R16.64], R0 ;  /* 0x0000000010009986 */ /* 0x0003e8000c101906 */
[----:B------:R-:W3:Y:S04]  /*0430*/  @!P1 LDG.E R10, desc[UR6][R28.64] ;  /* 0x000000061c0a9981 */ /* 0x000ee8000c1e1900 */
[----:B------:R4:W3:Y:S02]  /*0440*/  @!P1 LDG.E R12, desc[UR6][R18.64] ;  /* 0x00000006120c9981 */ /* 0x0008e4000c1e1900 */
[----:B----4-:R-:W4:Y:S01]  /*0450*/  LDC.64 R18, c[0x0][0x388] ;  /* 0x0000e200ff127b82 */ /* 0x010f220000000a00 */
[----:B--2---:R-:W-:-:S04]  /*0460*/  @!P1 IMAD.WIDE R20, R11, 0x4, R20 ;  /* 0x000000040b149825 */ /* 0x004fc800078e0214 */
[----:B----4-:R-:W-:-:S03]  /*0470*/  @!P1 IMAD.WIDE R28, R11, 0x4, R18 ;  /* 0x000000040b1c9825 */ /* 0x010fc600078e0212 */
[----:B------:R-:W2:Y:S01]  /*0480*/  LDC.64 R18, c[0x0][0x380] ;  /* 0x0000e000ff127b82 */ /* 0x000ea20000000a00 */
[----:B---3--:R-:W-:-:S04]  /*0490*/  @!P1 FADD R10, R10, R12 ;  /* 0x0000000c0a0a9221 */ /* 0x008fc80000000000 */
[----:B-1----:R-:W-:-:S05]  /*04a0*/  @!P1 FADD R0, R0, R10 ;  /* 0x0000000a00009221 */ /* 0x002fca0000000000 */
[----:B------:R1:W-:Y:S04]  /*04b0*/  @!P1 STG.E desc[UR6][R16.64], R0 ;  /* 0x0000000010009986 */ /* 0x0003e8000c101906 */
[----:B------:R3:W4:Y:S04]  /*04c0*/  @!P1 LDG.E R10, desc[UR6][R20.64] ;  /* 0x00000006140a9981 */ /* 0x000728000c1e1900 */
[----:B------:R5:W4:Y:S01]  /*04d0*/  @!P1 LDG.E R12, desc[UR6][R28.64] ;  /* 0x000000061c0c9981 */ /* 0x000b22000c1e1900 */
[----:B---3--:R-:W5:Y:S01]  /*04e0*/  LDC.64 R20, c[0x0][0x388] ;  /* 0x0000e200ff147b82 */ /* 0x008f620000000a00 */
[----:B--2---:R-:W-:-:S04]  /*04f0*/  @!P1 IMAD.WIDE R18, R13, 0x4, R18 ;  /* 0x000000040d129825 */ /* 0x004fc800078e0212 */
[----:B-----5:R-:W-:-:S03]  /*0500*/  @!P1 IMAD.WIDE R28, R13, 0x4, R20 ;  /* 0x000000040d1c9825 */ /* 0x020fc600078e0214 */
[----:B------:R-:W2:Y:S01]  /*0510*/  LDC.64 R20, c[0x0][0x388] ;  /* 0x0000e200ff147b82 */ /* 0x000ea20000000a00 */
[----:B----4-:R-:W-:-:S04]  /*0520*/  @!P1 FADD R10, R10, R12 ;  /* 0x0000000c0a0a9221 */ /* 0x010fc80000000000 */
        /* <DEDUP_REMOVED lines=15> */
[----:B----4-:R-:W-:-:S04]  /*0620*/  @!P1 IMAD.WIDE R20, R23, 0x4, R20 ;  /* 0x0000000417149825 */ /* 0x010fc800078e0214 */
[----:B---3--:R-:W-:-:S04]  /*0630*/  @!P1 FADD R10, R10, R12 ;  /* 0x0000000c0a0a9221 */ /* 0x008fc80000000000 */
[----:B-1----:R-:W-:-:S05]  /*0640*/  @!P1 FADD R0, R0, R10 ;  /* 0x0000000a00009221 */ /* 0x002fca0000000000 */
[----:B------:R1:W-:Y:S04]  /*0650*/  @!P1 STG.E desc[UR6][R16.64], R0 ;  /* 0x0000000010009986 */ /* 0x0003e8000c101906 */
[----:B------:R-:W2:Y:S04]  /*0660*/  @!P1 LDG.E R18, desc[UR6][R18.64] ;  /* 0x0000000612129981 */ /* 0x000ea8000c1e1900 */
[----:B------:R-:W2:Y:S01]  /*0670*/  @!P1 LDG.E R10, desc[UR6][R20.64] ;  /* 0x00000006140a9981 */ /* 0x000ea2000c1e1900 */
[----:B------:R-:W-:-:S04]  /*0680*/  IADD3 R8, PT, PT, R8, 0x8, RZ ;  /* 0x0000000808087810 */ /* 0x000fc80007ffe0ff */
[----:B------:R-:W-:Y:S02]  /*0690*/  ISETP.NE.AND P2, PT, R8, RZ, PT ;  /* 0x000000ff0800720c */ /* 0x000fe40003f45270 */
[C---:B------:R-:W-:Y:S02]  /*06a0*/  LEA R25, R2.reuse, R25, 0x3 ;  /* 0x0000001902197211 */ /* 0x040fe400078e18ff */
[C---:B------:R-:W-:Y:S02]  /*06b0*/  LEA R27, R2.reuse, R27, 0x3 ;  /* 0x0000001b021b7211 */ /* 0x040fe400078e18ff */
[C---:B------:R-:W-:Y:S02]  /*06c0*/  LEA R7, R2.reuse, R7, 0x3 ;  /* 0x0000000702077211 */ /* 0x040fe400078e18ff */
[C---:B------:R-:W-:Y:S02]  /*06d0*/  LEA R9, R2.reuse, R9, 0x3 ;  /* 0x0000000902097211 */ /* 0x040fe400078e18ff */
[----:B------:R-:W-:-:S02]  /*06e0*/  LEA R11, R2, R11, 0x3 ;  /* 0x0000000b020b7211 */ /* 0x000fc400078e18ff */
[C---:B------:R-:W-:Y:S02]  /*06f0*/  LEA R13, R2.reuse, R13, 0x3 ;  /* 0x0000000d020d7211 */ /* 0x040fe400078e18ff */
[C---:B------:R-:W-:Y:S02]  /*0700*/  LEA R15, R2.reuse, R15, 0x3 ;  /* 0x0000000f020f7211 */ /* 0x040fe400078e18ff */
[----:B------:R-:W-:Y:S01]  /*0710*/  LEA R23, R2, R23, 0x3 ;  /* 0x0000001702177211 */ /* 0x000fe200078e18ff */
[----:B--2---:R-:W-:-:S04]  /*0720*/  @!P1 FADD R29, R18, R10 ;  /* 0x0000000a121d9221 */ /* 0x004fc80000000000 */
[----:B-1----:R-:W-:-:S05]  /*0730*/  @!P1 FADD R0, R0, R29 ;  /* 0x0000001d00009221 */ /* 0x002fca0000000000 */
[----:B------:R2:W-:Y:S01]  /*0740*/  @!P1 STG.E desc[UR6][R16.64], R0 ;  /* 0x0000000010009986 */ /* 0x0005e2000c101906 */
[----:B------:R-:W-:Y:S05]  /*0750*/  @P2 BRA `(.L_x_1) ;  /* 0xfffffff800ac2947 */ /* 0x000fea000383ffff */
.L_x_0:
[----:B------:R-:W-:Y:S05]  /*0760*/  @!P0 EXIT ;  /* 0x000000000000894d */ /* 0x000fea0003800000 */
[----:B------:R-:W-:Y:S02]  /*0770*/  ISETP.GE.U32.AND P0, PT, R4, 0x4, PT ;  /* 0x000000040400780c */ /* 0x000fe40003f06070 */
[----:B------:R-:W-:-:S04]  /*0780*/  LOP3.LUT R14, R2, 0x3, RZ, 0xc0, !PT ;  /* 0x00000003020e7812 */ /* 0x000fc800078ec0ff */
[----:B------:R-:W-:-:S07]  /*0790*/  ISETP.NE.AND P1, PT, R14, RZ, PT ;  /* 0x000000ff0e00720c */ /* 0x000fce0003f25270 */
[----:B------:R-:W-:Y:S06]  /*07a0*/  @!P0 BRA `(.L_x_2) ;  /* 0x0000000000a88947 */ /* 0x000fec0003800000 */
[----:B------:R-:W1:Y:S01]  /*07b0*/  LDC.64 R6, c[0x0][0x380] ;  /* 0x0000e000ff067b82 */ /* 0x000e620000000a00 */
[-C--:B------:R-:W-:Y:S01]  /*07c0*/  ISETP.GE.AND P0, PT, R3, R2.reuse, PT ;  /* 0x000000020300720c */ /* 0x080fe20003f06270 */
[----:B------:R-:W-:-:S06]  /*07d0*/  IMAD R19, R5, R2, R3 ;  /* 0x0000000205137224 */ /* 0x000fcc00078e0203 */
[----:B------:R-:W3:Y:S08]  /*07e0*/  LDC.64 R8, c[0x0][0x388] ;  /* 0x0000e200ff087b82 */ /* 0x000ef00000000a00 */
[----:B------:R-:W4:Y:S01]  /*07f0*/  LDC.64 R10, c[0x0][0x380] ;  /* 0x0000e000ff0a7b82 */ /* 0x000f220000000a00 */
[----:B-1----:R-:W-:-:S07]  /*0800*/  @!P0 IMAD.WIDE R6, R19, 0x4, R6 ;  /* 0x0000000413068825 */ /* 0x002fce00078e0206 */
[----:B------:R-:W1:Y:S01]  /*0810*/  LDC.64 R12, c[0x0][0x388] ;  /* 0x0000e200ff0c7b82 */ /* 0x000e620000000a00 */
[----:B------:R-:W5:Y:S01]  /*0820*/  @!P0 LDG.E R6, desc[UR6][R6.64] ;  /* 0x0000000606068981 */ /* 0x000f62000c1e1900 */
[----:B---3--:R-:W-:-:S06]  /*0830*/  @!P0 IMAD.WIDE R8, R19, 0x4, R8 ;  /* 0x0000000413088825 */ /* 0x008fcc00078e0208 */
[----:B------:R-:W5:Y:S01]  /*0840*/  @!P0 LDG.E R9, desc[UR6][R8.64] ;  /* 0x0000000608098981 */ /* 0x000f62000c1e1900 */
[----:B------:R-:W-:-:S05]  /*0850*/  IADD3 R19, PT, PT, R19, R2, RZ ;  /* 0x0000000213137210 */ /* 0x000fca0007ffe0ff */
[----:B----4-:R-:W-:-:S04]  /*0860*/  @!P0 IMAD.WIDE R10, R19, 0x4, R10 ;  /* 0x00000004130a8825 */ /* 0x010fc800078e020a */
[----:B-1----:R-:W-:-:S04]  /*0870*/  @!P0 IMAD.WIDE R12, R19, 0x4, R12 ;  /* 0x00000004130c8825 */ /* 0x002fc800078e020c */
[----:B-----5:R-:W-:Y:S02]  /*0880*/  @!P0 FADD R15, R6, R9 ;  /* 0x00000009060f8221 */ /* 0x020fe40000000000 */
[----:B------:R-:W1:Y:S02]  /*0890*/  LDC.64 R6, c[0x0][0x380] ;  /* 0x0000e000ff067b82 */ /* 0x000e640000000a00 */
[----:B--2---:R-:W-:-:S05]  /*08a0*/  @!P0 FADD R0, R0, R15 ;  /* 0x0000000f00008221 */ /* 0x004fca0000000000 */
[----:B------:R2:W-:Y:S01]  /*08b0*/  @!P0 STG.E desc[UR6][R16.64], R0 ;  /* 0x0000000010008986 */ /* 0x0005e2000c101906 */
[----:B------:R-:W3:Y:S03]  /*08c0*/  LDC.64 R8, c[0x0][0x388] ;  /* 0x0000e200ff087b82 */ /* 0x000ee60000000a00 */
[----:B------:R-:W4:Y:S04]  /*08d0*/  @!P0 LDG.E R10, desc[UR6][R10.64] ;  /* 0x000000060a0a8981 */ /* 0x000f28000c1e1900 */
[----:B------:R-:W4:Y:S01]  /*08e0*/  @!P0 LDG.E R13, desc[UR6][R12.64] ;  /* 0x000000060c0d8981 */ /* 0x000f22000c1e1900 */
[----:B------:R-:W-:-:S05]  /*08f0*/  IADD3 R19, PT, PT, R19, R2, RZ ;  /* 0x0000000213137210 */ /* 0x000fca0007ffe0ff */
[----:B-1----:R-:W-:-:S04]  /*0900*/  @!P0 IMAD.WIDE R6, R19, 0x4, R6 ;  /* 0x0000000413068825 */ /* 0x002fc800078e0206 */
[----:B---3--:R-:W-:-:S04]  /*0910*/  @!P0 IMAD.WIDE R8, R19, 0x4, R8 ;  /* 0x0000000413088825 */ /* 0x008fc800078e0208 */
[----:B----4-:R-:W-:Y:S02]  /*0920*/  @!P0 FADD R15, R10, R13 ;  /* 0x0000000d0a0f8221 */ /* 0x010fe40000000000 */
[----:B------:R-:W1:Y:S02]  /*0930*/  LDC.64 R10, c[0x0][0x380] ;  /* 0x0000e000ff0a7b82 */ /* 0x000e640000000a00 */
[----:B--2---:R-:W-:-:S05]  /*0940*/  @!P0 FADD R0, R0, R15 ;  /* 0x0000000f00008221 */ /* 0x004fca0000000000 */
[----:B------:R2:W-:Y:S01]  /*0950*/  @!P0 STG.E desc[UR6][R16.64], R0 ;  /* 0x0000000010008986 */ /* 0x0005e2000c101906 */
[----:B------:R-:W3:Y:S03]  /*0960*/  LDC.64 R12, c[0x0][0x388] ;  /* 0x0000e200ff0c7b82 */ /* 0x000ee60000000a00 */
[----:B------:R-:W4:Y:S04]  /*0970*/  @!P0 LDG.E R6, desc[UR6][R6.64] ;  /* 0x0000000606068981 */ /* 0x000f28000c1e1900 */
[----:B------:R-:W4:Y:S01]  /*0980*/  @!P0 LDG.E R9, desc[UR6][R8.64] ;  /* 0x0000000608098981 */ /* 0x000f22000c1e1900 */
[----:B------:R-:W-:-:S05]  /*0990*/  @!P0 IADD3 R19, PT, PT, R19, R2, RZ ;  /* 0x0000000213138210 */ /* 0x000fca0007ffe0ff */
[----:B-1----:R-:W-:-:S04]  /*09a0*/  @!P0 IMAD.WIDE R10, R19, 0x4, R10 ;  /* 0x00000004130a8825 */ /* 0x002fc800078e020a */
[----:B---3--:R-:W-:-:S04]  /*09b0*/  @!P0 IMAD.WIDE R12, R19, 0x4, R12 ;  /* 0x00000004130c8825 */ /* 0x008fc800078e020c */
[----:B----4-:R-:W-:-:S04]  /*09c0*/  @!P0 FADD R15, R6, R9 ;  /* 0x00000009060f8221 */ /* 0x010fc80000000000 */
[----:B--2---:R-:W-:-:S05]  /*09d0*/  @!P0 FADD R0, R0, R15 ;  /* 0x0000000f00008221 */ /* 0x004fca0000000000 */
[----:B------:R1:W-:Y:S04]  /*09e0*/  @!P0 STG.E desc[UR6][R16.64], R0 ;  /* 0x0000000010008986 */ /* 0x0003e8000c101906 */
[----:B------:R-:W2:Y:S04]  /*09f0*/  @!P0 LDG.E R10, desc[UR6][R10.64] ;  /* 0x000000060a0a8981 */ /* 0x000ea8000c1e1900 */
[----:B------:R-:W2:Y:S01]  /*0a00*/  @!P0 LDG.E R13, desc[UR6][R12.64] ;  /* 0x000000060c0d8981 */ /* 0x000ea2000c1e1900 */
[----:B------:R-:W-:Y:S01]  /*0a10*/  IADD3 R5, PT, PT, R5, 0x4, RZ ;  /* 0x0000000405057810 */ /* 0x000fe20007ffe0ff */
[----:B--2---:R-:W-:-:S04]  /*0a20*/  @!P0 FADD R7, R10, R13 ;  /* 0x0000000d0a078221 */ /* 0x004fc80000000000 */
[----:B-1----:R-:W-:-:S05]  /*0a30*/  @!P0 FADD R0, R0, R7 ;  /* 0x0000000700008221 */ /* 0x002fca0000000000 */
[----:B------:R1:W-:Y:S02]  /*0a40*/  @!P0 STG.E desc[UR6][R16.64], R0 ;  /* 0x0000000010008986 */ /* 0x0003e4000c101906 */
.L_x_2:
[----:B------:R-:W-:Y:S05]  /*0a50*/  @!P1 EXIT ;  /* 0x000000000000994d */ /* 0x000fea0003800000 */
[----:B------:R-:W-:-:S13]  /*0a60*/  ISETP.NE.AND P0, PT, R14, 0x1, PT ;  /* 0x000000010e00780c */ /* 0x000fda0003f05270 */
[----:B------:R-:W-:Y:S05]  /*0a70*/  @!P0 BRA `(.L_x_3) ;  /* 0x0000000000648947 */ /* 0x000fea0003800000 */
[----:B------:R-:W-:Y:S01]  /*0a80*/  ISETP.GE.AND P0, PT, R3, R2, PT ;  /* 0x000000020300720c */ /* 0x000fe20003f06270 */
[----:B------:R-:W-:-:S12]  /*0a90*/  BSSY.RECONVERGENT B0, `(.L_x_4) ;  /* 0x0000016000007945 */ /* 0x000fd80003800200 */
[----:B------:R-:W-:Y:S05]  /*0aa0*/  @P0 BRA `(.L_x_5) ;  /* 0x0000000000500947 */ /* 0x000fea0003800000 */
[----:B------:R-:W3:Y:S01]  /*0ab0*/  LDC.64 R6, c[0x0][0x380] ;  /* 0x0000e000ff067b82 */ /* 0x000ee20000000a00 */
[----:B------:R-:W-:-:S07]  /*0ac0*/  IMAD R19, R5, R2, R3 ;  /* 0x0000000205137224 */ /* 0x000fce00078e0203 */
[----:B------:R-:W4:Y:S08]  /*0ad0*/  LDC.64 R8, c[0x0][0x388] ;  /* 0x0000e200ff087b82 */ /* 0x000f300000000a00 */
[----:B------:R-:W5:Y:S01]  /*0ae0*/  LDC.64 R10, c[0x0][0x380] ;  /* 0x0000e000ff0a7b82 */ /* 0x000f620000000a00 */
[----:B---3--:R-:W-:-:S07]  /*0af0*/  IMAD.WIDE R6, R19, 0x4, R6 ;  /* 0x0000000413067825 */ /* 0x008fce00078e0206 */
[----:B------:R-:W3:Y:S01]  /*0b00*/  LDC.64 R12, c[0x0][0x388] ;  /* 0x0000e200ff0c7b82 */ /* 0x000ee20000000a00 */
[----:B------:R-:W2:Y:S01]  /*0b10*/  LDG.E R6, desc[UR6][R6.64] ;  /* 0x0000000606067981 */ /* 0x000ea2000c1e1900 */
[----:B----4-:R-:W-:-:S06]  /*0b20*/  IMAD.WIDE R8, R19, 0x4, R8 ;  /* 0x0000000413087825 */ /* 0x010fcc00078e0208 */
[----:B------:R-:W2:Y:S01]  /*0b30*/  LDG.E R9, desc[UR6][R8.64] ;  /* 0x0000000608097981 */ /* 0x000ea2000c1e1900 */
[----:B------:R-:W-:-:S05]  /*0b40*/  IADD3 R19, PT, PT, R19, R2, RZ ;  /* 0x0000000213137210 */ /* 0x000fca0007ffe0ff */
[----:B-----5:R-:W-:-:S04]  /*0b50*/  IMAD.WIDE R10, R19, 0x4, R10 ;  /* 0x00000004130a7825 */ /* 0x020fc800078e020a */
[----:B---3--:R-:W-:-:S04]  /*0b60*/  IMAD.WIDE R12, R19, 0x4, R12 ;  /* 0x00000004130c7825 */ /* 0x008fc800078e020c */
[----:B--2---:R-:W-:-:S04]  /*0b70*/  FADD R15, R6, R9 ;  /* 0x00000009060f7221 */ /* 0x004fc80000000000 */
[----:B------:R-:W-:-:S05]  /*0b80*/  FADD R15, R0, R15 ;  /* 0x0000000f000f7221 */ /* 0x000fca0000000000 */
[----:B------:R3:W-:Y:S04]  /*0b90*/  STG.E desc[UR6][R16.64], R15 ;  /* 0x0000000f10007986 */ /* 0x0007e8000c101906 */
[----:B------:R-:W1:Y:S04]  /*0ba0*/  LDG.E R10, desc[UR6][R10.64] ;  /* 0x000000060a0a7981 */ /* 0x000e68000c1e1900 */
[----:B------:R-:W1:Y:S02]  /*0bb0*/  LDG.E R13, desc[UR6][R12.64] ;  /* 0x000000060c0d7981 */ /* 0x000e64000c1e1900 */
[----:B-1----:R-:W-:-:S04]  /*0bc0*/  FADD R0, R10, R13 ;  /* 0x0000000d0a007221 */ /* 0x002fc80000000000 */
[----:B------:R-:W-:-:S05]  /*0bd0*/  FADD R0, R15, R0 ;  /* 0x000000000f007221 */ /* 0x000fca0000000000 */
[----:B------:R3:W-:Y:S02]  /*0be0*/  STG.E desc[UR6][R16.64], R0 ;  /* 0x0000000010007986 */ /* 0x0007e4000c101906 */
.L_x_5:
[----:B------:R-:W-:Y:S05]  /*0bf0*/  BSYNC.RECONVERGENT B0 ;  /* 0x0000000000007941 */ /* 0x000fea0003800200 */
.L_x_4:
[----:B------:R-:W-:-:S07]  /*0c00*/  IADD3 R5, PT, PT, R5, 0x2, RZ ;  /* 0x0000000205057810 */ /* 0x000fce0007ffe0ff */
.L_x_3:
[----:B------:R-:W-:-:S04]  /*0c10*/  LOP3.LUT R4, R2, 0x1, RZ, 0xc0, !PT ;  /* 0x0000000102047812 */ /* 0x000fc800078ec0ff */
[----:B------:R-:W-:-:S13]  /*0c20*/  ISETP.NE.U32.AND P0, PT, R4, 0x1, PT ;  /* 0x000000010400780c */ /* 0x000fda0003f05070 */
[----:B------:R-:W-:Y:S05]  /*0c30*/  @P0 EXIT ;  /* 0x000000000000094d */ /* 0x000fea0003800000 */
[----:B------:R-:W-:-:S13]  /*0c40*/  ISETP.GE.AND P0, PT, R3, R2, PT ;  /* 0x000000020300720c */ /* 0x000fda0003f06270 */
[----:B------:R-:W-:Y:S05]  /*0c50*/  @P0 EXIT ;  /* 0x000000000000094d */ /* 0x000fea0003800000 */
[----:B------:R-:W4:Y:S01]  /*0c60*/  LDC.64 R6, c[0x0][0x380] ;  /* 0x0000e000ff067b82 */ /* 0x000f220000000a00 */
[----:B------:R-:W-:-:S07]  /*0c70*/  IMAD R5, R5, R2, R3 ;  /* 0x0000000205057224 */ /* 0x000fce00078e0203 */
[----:B------:R-:W5:Y:S01]  /*0c80*/  LDC.64 R8, c[0x0][0x388] ;  /* 0x0000e200ff087b82 */ /* 0x000f620000000a00 */
[----:B----4-:R-:W-:-:S06]  /*0c90*/  IMAD.WIDE R2, R5, 0x4, R6 ;  /* 0x0000000405027825 */ /* 0x010fcc00078e0206 */
[----:B------:R-:W4:Y:S01]  /*0ca0*/  LDG.E R2, desc[UR6][R2.64] ;  /* 0x0000000602027981 */ /* 0x000f22000c1e1900 */
[----:B-----5:R-:W-:-:S06]  /*0cb0*/  IMAD.WIDE R4, R5, 0x4, R8 ;  /* 0x0000000405047825 */ /* 0x020fcc00078e0208 */
[----:B------:R-:W4:Y:S02]  /*0cc0*/  LDG.E R5, desc[UR6][R4.64] ;  /* 0x0000000604057981 */ /* 0x000f24000c1e1900 */
[----:B----4-:R-:W-:-:S04]  /*0cd0*/  FADD R7, R2, R5 ;  /* 0x0000000502077221 */ /* 0x010fc80000000000 */
[----:B------:R-:W-:-:S05]  /*0ce0*/  FADD R7, R7, R0 ;  /* 0x0000000007077221 */ /* 0x000fca0000000000 */
[----:B------:R-:W-:Y:S01]  /*0cf0*/  STG.E desc[UR6][R16.64], R7 ;  /* 0x0000000710007986 */ /* 0x000fe2000c101906 */
[----:B------:R-:W-:Y:S05]  /*0d00*/  EXIT ;  /* 0x000000000000794d */ /* 0x000fea0003800000 */
.L_x_6:
[----:B------:R-:W-:-:S00]  /*0d10*/  BRA `(.L_x_6) ;  /* 0xfffffffc00fc7947 */ /* 0x000fc0000383ffff */
[----:B------:R-:W-:-:S00]  /*0d20*/  NOP ;  /* 0x0000000000007918 */ /* 0x000fc00000000000 */
        /* <DEDUP_REMOVED lines=13> */
.L_x_7:


//--------------------- .nv.shared.reserved.0     --------------------------
	.section	.nv.shared.reserved.0,"aw",@nobits
	.weak		__nv_reservedSMEM_offset_0_alias
	.size		__nv_reservedSMEM_offset_0_alias, 0, 64
	.other		__nv_reservedSMEM_offset_0_alias,@"STO_CUDA_RESERVED_SHARED STV_DEFAULT"
__nv_reservedSMEM_offset_0_alias:
	.zero		0
	.zero		64


//--------------------- .nv.constant0._Z6MatAddPfS_S_i --------------------------
	.section	.nv.constant0._Z6MatAddPfS_S_i,"a",@progbits
	.sectionflags	@""
	.align	4
.nv.constant0._Z6MatAddPfS_S_i:
	.zero		924


//--------------------- SYMBOLS --------------------------

	.type		.nv.reservedSmem.offset0,@object
	.size		.nv.reservedSmem.offset0,0x4
